//
// Generated by NVIDIA NVVM Compiler
//
// Compiler Build ID: CL-36424714
// Cuda compilation tools, release 13.0, V13.0.88
// Based on NVVM 20.0.0
//

.version 9.0
.target sm_100
.address_size 64

	// .globl	_Z17init_device_arrayPjjy

.visible .entry _Z17init_device_arrayPjjy(
	.param .u64 .ptr .align 1 _Z17init_device_arrayPjjy_param_0,
	.param .u32 _Z17init_device_arrayPjjy_param_1,
	.param .u64 _Z17init_device_arrayPjjy_param_2
)
{
	.reg .pred 	%p<10>;
	.reg .b32 	%r<108>;
	.reg .b64 	%rd<64>;

	ld.param.u64 	%rd3, [_Z17init_device_arrayPjjy_param_0];
	ld.param.u32 	%r32, [_Z17init_device_arrayPjjy_param_1];
	ld.param.u64 	%rd2, [_Z17init_device_arrayPjjy_param_2];
	cvta.to.global.u64 	%rd1, %rd3;
	setp.eq.s32 	%p1, %r32, 0;
	mov.b32 	%r107, 0;
	@%p1 bra 	$L__BB0_13;
	and.b32  	%r1, %r32, 15;
	setp.lt.u32 	%p2, %r32, 16;
	mov.b32 	%r107, 0;
	@%p2 bra 	$L__BB0_4;
	and.b32  	%r39, %r32, -16;
	neg.s32 	%r92, %r39;
	mov.b32 	%r107, 0;
$L__BB0_3:
	.pragma "nounroll";
	mul.wide.u32 	%rd4, %r97, 4;
	add.s64 	%rd5, %rd1, %rd4;
	ld.global.u32 	%r40, [%rd5];
	add.s32 	%r41, %r40, %r107;
	mul.wide.u32 	%rd6, %r40, 4;
	add.s64 	%rd7, %rd1, %rd6;
	ld.global.u32 	%r42, [%rd7];
	add.s32 	%r43, %r42, %r41;
	mul.wide.u32 	%rd8, %r42, 4;
	add.s64 	%rd9, %rd1, %rd8;
	ld.global.u32 	%r44, [%rd9];
	add.s32 	%r45, %r44, %r43;
	mul.wide.u32 	%rd10, %r44, 4;
	add.s64 	%rd11, %rd1, %rd10;
	ld.global.u32 	%r46, [%rd11];
	add.s32 	%r47, %r46, %r45;
	mul.wide.u32 	%rd12, %r46, 4;
	add.s64 	%rd13, %rd1, %rd12;
	ld.global.u32 	%r48, [%rd13];
	add.s32 	%r49, %r48, %r47;
	mul.wide.u32 	%rd14, %r48, 4;
	add.s64 	%rd15, %rd1, %rd14;
	ld.global.u32 	%r50, [%rd15];
	add.s32 	%r51, %r50, %r49;
	mul.wide.u32 	%rd16, %r50, 4;
	add.s64 	%rd17, %rd1, %rd16;
	ld.global.u32 	%r52, [%rd17];
	add.s32 	%r53, %r52, %r51;
	mul.wide.u32 	%rd18, %r52, 4;
	add.s64 	%rd19, %rd1, %rd18;
	ld.global.u32 	%r54, [%rd19];
	add.s32 	%r55, %r54, %r53;
	mul.wide.u32 	%rd20, %r54, 4;
	add.s64 	%rd21, %rd1, %rd20;
	ld.global.u32 	%r56, [%rd21];
	add.s32 	%r57, %r56, %r55;
	mul.wide.u32 	%rd22, %r56, 4;
	add.s64 	%rd23, %rd1, %rd22;
	ld.global.u32 	%r58, [%rd23];
	add.s32 	%r59, %r58, %r57;
	mul.wide.u32 	%rd24, %r58, 4;
	add.s64 	%rd25, %rd1, %rd24;
	ld.global.u32 	%r60, [%rd25];
	add.s32 	%r61, %r60, %r59;
	mul.wide.u32 	%rd26, %r60, 4;
	add.s64 	%rd27, %rd1, %rd26;
	ld.global.u32 	%r62, [%rd27];
	add.s32 	%r63, %r62, %r61;
	mul.wide.u32 	%rd28, %r62, 4;
	add.s64 	%rd29, %rd1, %rd28;
	ld.global.u32 	%r64, [%rd29];
	add.s32 	%r65, %r64, %r63;
	mul.wide.u32 	%rd30, %r64, 4;
	add.s64 	%rd31, %rd1, %rd30;
	ld.global.u32 	%r66, [%rd31];
	add.s32 	%r67, %r66, %r65;
	mul.wide.u32 	%rd32, %r66, 4;
	add.s64 	%rd33, %rd1, %rd32;
	ld.global.u32 	%r68, [%rd33];
	add.s32 	%r69, %r68, %r67;
	mul.wide.u32 	%rd34, %r68, 4;
	add.s64 	%rd35, %rd1, %rd34;
	ld.global.u32 	%r97, [%rd35];
	add.s32 	%r107, %r97, %r69;
	add.s32 	%r92, %r92, 16;
	setp.ne.s32 	%p3, %r92, 0;
	@%p3 bra 	$L__BB0_3;
$L__BB0_4:
	setp.eq.s32 	%p4, %r1, 0;
	@%p4 bra 	$L__BB0_13;
	and.b32  	%r12, %r32, 7;
	setp.lt.u32 	%p5, %r1, 8;
	@%p5 bra 	$L__BB0_7;
	mul.wide.u32 	%rd36, %r97, 4;
	add.s64 	%rd37, %rd1, %rd36;
	ld.global.u32 	%r71, [%rd37];
	add.s32 	%r72, %r71, %r107;
	mul.wide.u32 	%rd38, %r71, 4;
	add.s64 	%rd39, %rd1, %rd38;
	ld.global.u32 	%r73, [%rd39];
	add.s32 	%r74, %r73, %r72;
	mul.wide.u32 	%rd40, %r73, 4;
	add.s64 	%rd41, %rd1, %rd40;
	ld.global.u32 	%r75, [%rd41];
	add.s32 	%r76, %r75, %r74;
	mul.wide.u32 	%rd42, %r75, 4;
	add.s64 	%rd43, %rd1, %rd42;
	ld.global.u32 	%r77, [%rd43];
	add.s32 	%r78, %r77, %r76;
	mul.wide.u32 	%rd44, %r77, 4;
	add.s64 	%rd45, %rd1, %rd44;
	ld.global.u32 	%r79, [%rd45];
	add.s32 	%r80, %r79, %r78;
	mul.wide.u32 	%rd46, %r79, 4;
	add.s64 	%rd47, %rd1, %rd46;
	ld.global.u32 	%r81, [%rd47];
	add.s32 	%r82, %r81, %r80;
	mul.wide.u32 	%rd48, %r81, 4;
	add.s64 	%rd49, %rd1, %rd48;
	ld.global.u32 	%r83, [%rd49];
	add.s32 	%r84, %r83, %r82;
	mul.wide.u32 	%rd50, %r83, 4;
	add.s64 	%rd51, %rd1, %rd50;
	ld.global.u32 	%r97, [%rd51];
	add.s32 	%r107, %r97, %r84;
$L__BB0_7:
	setp.eq.s32 	%p6, %r12, 0;
	@%p6 bra 	$L__BB0_13;
	and.b32  	%r18, %r32, 3;
	setp.lt.u32 	%p7, %r12, 4;
	@%p7 bra 	$L__BB0_10;
	mul.wide.u32 	%rd52, %r97, 4;
	add.s64 	%rd53, %rd1, %rd52;
	ld.global.u32 	%r86, [%rd53];
	add.s32 	%r87, %r86, %r107;
	mul.wide.u32 	%rd54, %r86, 4;
	add.s64 	%rd55, %rd1, %rd54;
	ld.global.u32 	%r88, [%rd55];
	add.s32 	%r89, %r88, %r87;
	mul.wide.u32 	%rd56, %r88, 4;
	add.s64 	%rd57, %rd1, %rd56;
	ld.global.u32 	%r90, [%rd57];
	add.s32 	%r91, %r90, %r89;
	mul.wide.u32 	%rd58, %r90, 4;
	add.s64 	%rd59, %rd1, %rd58;
	ld.global.u32 	%r97, [%rd59];
	add.s32 	%r107, %r97, %r91;
$L__BB0_10:
	setp.eq.s32 	%p8, %r18, 0;
	@%p8 bra 	$L__BB0_13;
	neg.s32 	%r104, %r18;
$L__BB0_12:
	.pragma "nounroll";
	mul.wide.u32 	%rd60, %r97, 4;
	add.s64 	%rd61, %rd1, %rd60;
	ld.global.u32 	%r97, [%rd61];
	add.s32 	%r107, %r97, %r107;
	add.s32 	%r104, %r104, 1;
	setp.ne.s32 	%p9, %r104, 0;
	@%p9 bra 	$L__BB0_12;
$L__BB0_13:
	shl.b64 	%rd62, %rd2, 2;
	add.s64 	%rd63, %rd1, %rd62;
	st.global.u32 	[%rd63], %r107;
	ret;

}
	// .globl	_Z14global_latencyPjyjS_Pm
.visible .entry _Z14global_latencyPjyjS_Pm(
	.param .u64 .ptr .align 1 _Z14global_latencyPjyjS_Pm_param_0,
	.param .u64 _Z14global_latencyPjyjS_Pm_param_1,
	.param .u32 _Z14global_latencyPjyjS_Pm_param_2,
	.param .u64 .ptr .align 1 _Z14global_latencyPjyjS_Pm_param_3,
	.param .u64 .ptr .align 1 _Z14global_latencyPjyjS_Pm_param_4
)
{
	.reg .pred 	%p<13>;
	.reg .b32 	%r<195>;
	.reg .b64 	%rd<145>;

	ld.param.u64 	%rd4, [_Z14global_latencyPjyjS_Pm_param_0];
	ld.param.u64 	%rd5, [_Z14global_latencyPjyjS_Pm_param_1];
	ld.param.u32 	%r60, [_Z14global_latencyPjyjS_Pm_param_2];
	ld.param.u64 	%rd6, [_Z14global_latencyPjyjS_Pm_param_3];
	ld.param.u64 	%rd7, [_Z14global_latencyPjyjS_Pm_param_4];
	cvta.to.global.u64 	%rd1, %rd6;
	cvta.to.global.u64 	%rd2, %rd7;
	cvta.to.global.u64 	%rd3, %rd4;
	setp.eq.s32 	%p2, %r60, 0;
	mov.b32 	%r191, 0;
	mov.u32 	%r192, %r191;
	@%p2 bra 	$L__BB1_14;
	and.b32  	%r1, %r60, 7;
	add.s32 	%r2, %r1, -1;
	and.b32  	%r3, %r60, 3;
	and.b32  	%r4, %r60, -8;
	and.b32  	%r5, %r60, 1;
	neg.s32 	%r6, %r4;
	mov.b32 	%r160, 0;
	mov.pred 	%p12, -1;
	mov.u32 	%r190, %r160;
	mov.u32 	%r192, %r160;
	mov.u32 	%r191, %r160;
$L__BB1_2:
	mov.pred 	%p1, %p12;
	setp.lt.u32 	%p4, %r60, 8;
	mul.lo.s32 	%r11, %r160, %r60;
	mov.b32 	%r179, 0;
	@%p4 bra 	$L__BB1_5;
	add.s32 	%r164, %r11, 3;
	mov.u32 	%r165, %r6;
$L__BB1_4:
	.pragma "nounroll";
	add.s32 	%r65, %r164, -3;
	mul.wide.u32 	%rd24, %r190, 4;
	add.s64 	%rd25, %rd4, %rd24;
	mul.wide.u32 	%rd26, %r65, 8;
	add.s64 	%rd27, %rd2, %rd26;
	st.global.u64 	[%rd27], %rd25;
	// begin inline asm
	mov.u64 	%rd8, %clock64;
	// end inline asm
	cvt.u32.u64 	%r66, %rd8;
	add.s64 	%rd28, %rd3, %rd24;
	ld.global.u32 	%r67, [%rd28];
	add.s32 	%r68, %r67, %r191;
	// begin inline asm
	mov.u64 	%rd9, %clock64;
	// end inline asm
	cvt.u32.u64 	%r69, %rd9;
	sub.s32 	%r70, %r69, %r66;
	add.s32 	%r71, %r70, %r192;
	mul.wide.u32 	%rd29, %r65, 4;
	add.s64 	%rd30, %rd1, %rd29;
	st.global.u32 	[%rd30], %r70;
	add.s32 	%r72, %r164, -2;
	mul.wide.u32 	%rd31, %r67, 4;
	add.s64 	%rd32, %rd4, %rd31;
	mul.wide.u32 	%rd33, %r72, 8;
	add.s64 	%rd34, %rd2, %rd33;
	st.global.u64 	[%rd34], %rd32;
	// begin inline asm
	mov.u64 	%rd10, %clock64;
	// end inline asm
	cvt.u32.u64 	%r73, %rd10;
	add.s64 	%rd35, %rd3, %rd31;
	ld.global.u32 	%r74, [%rd35];
	add.s32 	%r75, %r74, %r68;
	// begin inline asm
	mov.u64 	%rd11, %clock64;
	// end inline asm
	cvt.u32.u64 	%r76, %rd11;
	sub.s32 	%r77, %r76, %r73;
	add.s32 	%r78, %r77, %r71;
	mul.wide.u32 	%rd36, %r72, 4;
	add.s64 	%rd37, %rd1, %rd36;
	st.global.u32 	[%rd37], %r77;
	add.s32 	%r79, %r164, -1;
	mul.wide.u32 	%rd38, %r74, 4;
	add.s64 	%rd39, %rd4, %rd38;
	mul.wide.u32 	%rd40, %r79, 8;
	add.s64 	%rd41, %rd2, %rd40;
	st.global.u64 	[%rd41], %rd39;
	// begin inline asm
	mov.u64 	%rd12, %clock64;
	// end inline asm
	cvt.u32.u64 	%r80, %rd12;
	add.s64 	%rd42, %rd3, %rd38;
	ld.global.u32 	%r81, [%rd42];
	add.s32 	%r82, %r81, %r75;
	// begin inline asm
	mov.u64 	%rd13, %clock64;
	// end inline asm
	cvt.u32.u64 	%r83, %rd13;
	sub.s32 	%r84, %r83, %r80;
	add.s32 	%r85, %r84, %r78;
	mul.wide.u32 	%rd43, %r79, 4;
	add.s64 	%rd44, %rd1, %rd43;
	st.global.u32 	[%rd44], %r84;
	add.s32 	%r86, %r164, 4;
	mul.wide.u32 	%rd45, %r81, 4;
	add.s64 	%rd46, %rd4, %rd45;
	mul.wide.u32 	%rd47, %r164, 8;
	add.s64 	%rd48, %rd2, %rd47;
	st.global.u64 	[%rd48], %rd46;
	// begin inline asm
	mov.u64 	%rd14, %clock64;
	// end inline asm
	cvt.u32.u64 	%r87, %rd14;
	add.s64 	%rd49, %rd3, %rd45;
	ld.global.u32 	%r88, [%rd49];
	add.s32 	%r89, %r88, %r82;
	// begin inline asm
	mov.u64 	%rd15, %clock64;
	// end inline asm
	cvt.u32.u64 	%r90, %rd15;
	sub.s32 	%r91, %r90, %r87;
	add.s32 	%r92, %r91, %r85;
	mul.wide.u32 	%rd50, %r164, 4;
	add.s64 	%rd51, %rd1, %rd50;
	st.global.u32 	[%rd51], %r91;
	add.s32 	%r93, %r164, 1;
	mul.wide.u32 	%rd52, %r88, 4;
	add.s64 	%rd53, %rd4, %rd52;
	mul.wide.u32 	%rd54, %r93, 8;
	add.s64 	%rd55, %rd2, %rd54;
	st.global.u64 	[%rd55], %rd53;
	// begin inline asm
	mov.u64 	%rd16, %clock64;
	// end inline asm
	cvt.u32.u64 	%r94, %rd16;
	add.s64 	%rd56, %rd3, %rd52;
	ld.global.u32 	%r95, [%rd56];
	add.s32 	%r96, %r95, %r89;
	// begin inline asm
	mov.u64 	%rd17, %clock64;
	// end inline asm
	cvt.u32.u64 	%r97, %rd17;
	sub.s32 	%r98, %r97, %r94;
	add.s32 	%r99, %r98, %r92;
	mul.wide.u32 	%rd57, %r93, 4;
	add.s64 	%rd58, %rd1, %rd57;
	st.global.u32 	[%rd58], %r98;
	add.s32 	%r100, %r164, 2;
	mul.wide.u32 	%rd59, %r95, 4;
	add.s64 	%rd60, %rd4, %rd59;
	mul.wide.u32 	%rd61, %r100, 8;
	add.s64 	%rd62, %rd2, %rd61;
	st.global.u64 	[%rd62], %rd60;
	// begin inline asm
	mov.u64 	%rd18, %clock64;
	// end inline asm
	cvt.u32.u64 	%r101, %rd18;
	add.s64 	%rd63, %rd3, %rd59;
	ld.global.u32 	%r102, [%rd63];
	add.s32 	%r103, %r102, %r96;
	// begin inline asm
	mov.u64 	%rd19, %clock64;
	// end inline asm
	cvt.u32.u64 	%r104, %rd19;
	sub.s32 	%r105, %r104, %r101;
	add.s32 	%r106, %r105, %r99;
	mul.wide.u32 	%rd64, %r100, 4;
	add.s64 	%rd65, %rd1, %rd64;
	st.global.u32 	[%rd65], %r105;
	add.s32 	%r107, %r164, 3;
	mul.wide.u32 	%rd66, %r102, 4;
	add.s64 	%rd67, %rd4, %rd66;
	mul.wide.u32 	%rd68, %r107, 8;
	add.s64 	%rd69, %rd2, %rd68;
	st.global.u64 	[%rd69], %rd67;
	// begin inline asm
	mov.u64 	%rd20, %clock64;
	// end inline asm
	cvt.u32.u64 	%r108, %rd20;
	add.s64 	%rd70, %rd3, %rd66;
	ld.global.u32 	%r109, [%rd70];
	add.s32 	%r110, %r109, %r103;
	// begin inline asm
	mov.u64 	%rd21, %clock64;
	// end inline asm
	cvt.u32.u64 	%r111, %rd21;
	sub.s32 	%r112, %r111, %r108;
	add.s32 	%r113, %r112, %r106;
	mul.wide.u32 	%rd71, %r107, 4;
	add.s64 	%rd72, %rd1, %rd71;
	st.global.u32 	[%rd72], %r112;
	mul.wide.u32 	%rd73, %r109, 4;
	add.s64 	%rd74, %rd4, %rd73;
	mul.wide.u32 	%rd75, %r86, 8;
	add.s64 	%rd76, %rd2, %rd75;
	st.global.u64 	[%rd76], %rd74;
	// begin inline asm
	mov.u64 	%rd22, %clock64;
	// end inline asm
	cvt.u32.u64 	%r114, %rd22;
	add.s64 	%rd77, %rd3, %rd73;
	ld.global.u32 	%r190, [%rd77];
	add.s32 	%r191, %r190, %r110;
	// begin inline asm
	mov.u64 	%rd23, %clock64;
	// end inline asm
	cvt.u32.u64 	%r115, %rd23;
	sub.s32 	%r116, %r115, %r114;
	add.s32 	%r192, %r116, %r113;
	mul.wide.u32 	%rd78, %r86, 4;
	add.s64 	%rd79, %rd1, %rd78;
	st.global.u32 	[%rd79], %r116;
	add.s32 	%r165, %r165, 8;
	add.s32 	%r164, %r164, 8;
	setp.ne.s32 	%p5, %r165, 0;
	mov.u32 	%r179, %r4;
	@%p5 bra 	$L__BB1_4;
$L__BB1_5:
	setp.eq.s32 	%p6, %r1, 0;
	@%p6 bra 	$L__BB1_13;
	setp.lt.u32 	%p7, %r2, 3;
	@%p7 bra 	$L__BB1_8;
	add.s32 	%r118, %r179, %r11;
	mul.wide.u32 	%rd88, %r190, 4;
	add.s64 	%rd89, %rd4, %rd88;
	mul.wide.u32 	%rd90, %r118, 8;
	add.s64 	%rd91, %rd2, %rd90;
	st.global.u64 	[%rd91], %rd89;
	// begin inline asm
	mov.u64 	%rd80, %clock64;
	// end inline asm
	cvt.u32.u64 	%r119, %rd80;
	add.s64 	%rd92, %rd3, %rd88;
	ld.global.u32 	%r120, [%rd92];
	add.s32 	%r121, %r120, %r191;
	// begin inline asm
	mov.u64 	%rd81, %clock64;
	// end inline asm
	cvt.u32.u64 	%r122, %rd81;
	sub.s32 	%r123, %r122, %r119;
	add.s32 	%r124, %r123, %r192;
	mul.wide.u32 	%rd93, %r118, 4;
	add.s64 	%rd94, %rd1, %rd93;
	st.global.u32 	[%rd94], %r123;
	add.s32 	%r125, %r118, 1;
	mul.wide.u32 	%rd95, %r120, 4;
	add.s64 	%rd96, %rd4, %rd95;
	mul.wide.u32 	%rd97, %r125, 8;
	add.s64 	%rd98, %rd2, %rd97;
	st.global.u64 	[%rd98], %rd96;
	// begin inline asm
	mov.u64 	%rd82, %clock64;
	// end inline asm
	cvt.u32.u64 	%r126, %rd82;
	add.s64 	%rd99, %rd3, %rd95;
	ld.global.u32 	%r127, [%rd99];
	add.s32 	%r128, %r127, %r121;
	// begin inline asm
	mov.u64 	%rd83, %clock64;
	// end inline asm
	cvt.u32.u64 	%r129, %rd83;
	sub.s32 	%r130, %r129, %r126;
	add.s32 	%r131, %r130, %r124;
	mul.wide.u32 	%rd100, %r125, 4;
	add.s64 	%rd101, %rd1, %rd100;
	st.global.u32 	[%rd101], %r130;
	add.s32 	%r132, %r118, 2;
	mul.wide.u32 	%rd102, %r127, 4;
	add.s64 	%rd103, %rd4, %rd102;
	mul.wide.u32 	%rd104, %r132, 8;
	add.s64 	%rd105, %rd2, %rd104;
	st.global.u64 	[%rd105], %rd103;
	// begin inline asm
	mov.u64 	%rd84, %clock64;
	// end inline asm
	cvt.u32.u64 	%r133, %rd84;
	add.s64 	%rd106, %rd3, %rd102;
	ld.global.u32 	%r134, [%rd106];
	add.s32 	%r135, %r134, %r128;
	// begin inline asm
	mov.u64 	%rd85, %clock64;
	// end inline asm
	cvt.u32.u64 	%r136, %rd85;
	sub.s32 	%r137, %r136, %r133;
	add.s32 	%r138, %r137, %r131;
	mul.wide.u32 	%rd107, %r132, 4;
	add.s64 	%rd108, %rd1, %rd107;
	st.global.u32 	[%rd108], %r137;
	add.s32 	%r139, %r118, 3;
	mul.wide.u32 	%rd109, %r134, 4;
	add.s64 	%rd110, %rd4, %rd109;
	mul.wide.u32 	%rd111, %r139, 8;
	add.s64 	%rd112, %rd2, %rd111;
	st.global.u64 	[%rd112], %rd110;
	// begin inline asm
	mov.u64 	%rd86, %clock64;
	// end inline asm
	cvt.u32.u64 	%r140, %rd86;
	add.s64 	%rd113, %rd3, %rd109;
	ld.global.u32 	%r190, [%rd113];
	add.s32 	%r191, %r190, %r135;
	// begin inline asm
	mov.u64 	%rd87, %clock64;
	// end inline asm
	cvt.u32.u64 	%r141, %rd87;
	sub.s32 	%r142, %r141, %r140;
	add.s32 	%r192, %r142, %r138;
	mul.wide.u32 	%rd114, %r139, 4;
	add.s64 	%rd115, %rd1, %rd114;
	st.global.u32 	[%rd115], %r142;
	add.s32 	%r179, %r179, 4;
$L__BB1_8:
	setp.eq.s32 	%p8, %r3, 0;
	@%p8 bra 	$L__BB1_13;
	setp.eq.s32 	%p9, %r3, 1;
	@%p9 bra 	$L__BB1_11;
	add.s32 	%r144, %r179, %r11;
	mul.wide.u32 	%rd120, %r190, 4;
	add.s64 	%rd121, %rd4, %rd120;
	mul.wide.u32 	%rd122, %r144, 8;
	add.s64 	%rd123, %rd2, %rd122;
	st.global.u64 	[%rd123], %rd121;
	// begin inline asm
	mov.u64 	%rd116, %clock64;
	// end inline asm
	cvt.u32.u64 	%r145, %rd116;
	add.s64 	%rd124, %rd3, %rd120;
	ld.global.u32 	%r146, [%rd124];
	add.s32 	%r147, %r146, %r191;
	// begin inline asm
	mov.u64 	%rd117, %clock64;
	// end inline asm
	cvt.u32.u64 	%r148, %rd117;
	sub.s32 	%r149, %r148, %r145;
	add.s32 	%r150, %r149, %r192;
	mul.wide.u32 	%rd125, %r144, 4;
	add.s64 	%rd126, %rd1, %rd125;
	st.global.u32 	[%rd126], %r149;
	add.s32 	%r151, %r144, 1;
	mul.wide.u32 	%rd127, %r146, 4;
	add.s64 	%rd128, %rd4, %rd127;
	mul.wide.u32 	%rd129, %r151, 8;
	add.s64 	%rd130, %rd2, %rd129;
	st.global.u64 	[%rd130], %rd128;
	// begin inline asm
	mov.u64 	%rd118, %clock64;
	// end inline asm
	cvt.u32.u64 	%r152, %rd118;
	add.s64 	%rd131, %rd3, %rd127;
	ld.global.u32 	%r190, [%rd131];
	add.s32 	%r191, %r190, %r147;
	// begin inline asm
	mov.u64 	%rd119, %clock64;
	// end inline asm
	cvt.u32.u64 	%r153, %rd119;
	sub.s32 	%r154, %r153, %r152;
	add.s32 	%r192, %r154, %r150;
	mul.wide.u32 	%rd132, %r151, 4;
	add.s64 	%rd133, %rd1, %rd132;
	st.global.u32 	[%rd133], %r154;
	add.s32 	%r179, %r179, 2;
$L__BB1_11:
	setp.eq.s32 	%p10, %r5, 0;
	@%p10 bra 	$L__BB1_13;
	add.s32 	%r155, %r179, %r11;
	mul.wide.u32 	%rd136, %r190, 4;
	add.s64 	%rd137, %rd4, %rd136;
	mul.wide.u32 	%rd138, %r155, 8;
	add.s64 	%rd139, %rd2, %rd138;
	st.global.u64 	[%rd139], %rd137;
	// begin inline asm
	mov.u64 	%rd134, %clock64;
	// end inline asm
	cvt.u32.u64 	%r156, %rd134;
	add.s64 	%rd140, %rd3, %rd136;
	ld.global.u32 	%r190, [%rd140];
	add.s32 	%r191, %r190, %r191;
	// begin inline asm
	mov.u64 	%rd135, %clock64;
	// end inline asm
	cvt.u32.u64 	%r157, %rd135;
	sub.s32 	%r158, %r157, %r156;
	add.s32 	%r192, %r158, %r192;
	mul.wide.u32 	%rd141, %r155, 4;
	add.s64 	%rd142, %rd1, %rd141;
	st.global.u32 	[%rd142], %r158;
$L__BB1_13:
	mov.b32 	%r160, 1;
	mov.pred 	%p12, 0;
	@%p1 bra 	$L__BB1_2;
$L__BB1_14:
	shl.b64 	%rd143, %rd5, 2;
	add.s64 	%rd144, %rd3, %rd143;
	st.global.u32 	[%rd144], %r191;
	st.global.u32 	[%rd144+4], %r192;
	ret;

}


// ===== COMPILED SASS (sm_100) =====

	.target	sm_100

	.elftype	@"ET_EXEC"


//--------------------- .note.nv.tkinfo           --------------------------
	.section	.note.nv.tkinfo,"",@"SHT_NOTE"
	.sectionflags	@"SHF_NOTE_NV_TKINFO"
	.tkinfo
        /*0018*/ 	.word	0x00000002
        /*0030*/ 	.string	""
        /*0030*/ 	.string	"ptxas"
        /*0030*/ 	.string	"Cuda compilation tools, release 13.0, V13.0.88"
        /*0030*/ 	.string	"Build cuda_13.0.r13.0/compiler.36424714_0"
        /*0030*/ 	.string	"-arch sm_100 -m 64 "



//--------------------- .note.nv.cuinfo           --------------------------
	.section	.note.nv.cuinfo,"",@"SHT_NOTE"
	.sectionflags	@"SHF_NOTE_NV_CUINFO"
        /*0018*/ 	.short	0x0002
        /*001a*/ 	.short	0x0064
        /*001c*/ 	.short	0x0082
	.zero		2


//--------------------- .nv.info                  --------------------------
	.section	.nv.info,"",@"SHT_CUDA_INFO"
	.align	4


	//----- nvinfo : EIATTR_REGCOUNT
	.align		4
        /*0000*/ 	.byte	0x04, 0x2f
        /*0002*/ 	.short	(.L_1 - .L_0)
	.align		4
.L_0:
        /*0004*/ 	.word	index@(_Z17init_device_arrayPjjy)
        /*0008*/ 	.word	0x00000020


	//----- nvinfo : EIATTR_FRAME_SIZE
	.align		4
.L_1:
        /*000c*/ 	.byte	0x04, 0x11
        /*000e*/ 	.short	(.L_3 - .L_2)
	.align		4
.L_2:
        /*0010*/ 	.word	index@(_Z17init_device_arrayPjjy)
        /*0014*/ 	.word	0x00000000


	//----- nvinfo : EIATTR_REGCOUNT
	.align		4
.L_3:
        /*0018*/ 	.byte	0x04, 0x2f
        /*001a*/ 	.short	(.L_5 - .L_4)
	.align		4
.L_4:
        /*001c*/ 	.word	index@(_Z14global_latencyPjyjS_Pm)
        /*0020*/ 	.word	0x0000001e


	//----- nvinfo : EIATTR_FRAME_SIZE
	.align		4
.L_5:
        /*0024*/ 	.byte	0x04, 0x11
        /*0026*/ 	.short	(.L_7 - .L_6)
	.align		4
.L_6:
        /*0028*/ 	.word	index@(_Z14global_latencyPjyjS_Pm)
        /*002c*/ 	.word	0x00000000


	//----- nvinfo : EIATTR_MIN_STACK_SIZE
	.align		4
.L_7:
        /*0030*/ 	.byte	0x04, 0x12
        /*0032*/ 	.short	(.L_9 - .L_8)
	.align		4
.L_8:
        /*0034*/ 	.word	index@(_Z14global_latencyPjyjS_Pm)
        /*0038*/ 	.word	0x00000000


	//----- nvinfo : EIATTR_MIN_STACK_SIZE
	.align		4
.L_9:
        /*003c*/ 	.byte	0x04, 0x12
        /*003e*/ 	.short	(.L_11 - .L_10)
	.align		4
.L_10:
        /*0040*/ 	.word	index@(_Z17init_device_arrayPjjy)
        /*0044*/ 	.word	0x00000000
.L_11:


//--------------------- .nv.compat                --------------------------
	.section	.nv.compat,"",@"SHT_CUDA_COMPAT_INFO"
	.align	4
        /*0000*/ 	.byte	0x02, 0x09, 0x00, 0x00, 0x02, 0x02, 0x01, 0x00, 0x02, 0x05, 0x05, 0x00, 0x03, 0x07, 0x01, 0x01
        /*0010*/ 	.byte	0x02, 0x03, 0x00, 0x00, 0x02, 0x06, 0x01, 0x00, 0x04, 0x0b, 0x08, 0x00, 0x09, 0x00, 0x00, 0x00
        /*0020*/ 	.byte	0x00, 0x00, 0x00, 0x00


//--------------------- .nv.info._Z14global_latencyPjyjS_Pm --------------------------
	.section	.nv.info._Z14global_latencyPjyjS_Pm,"",@"SHT_CUDA_INFO"
	.sectionflags	@""
	.align	4


	//----- nvinfo : EIATTR_CUDA_API_VERSION
	.align		4
        /*0000*/ 	.byte	0x04, 0x37
        /*0002*/ 	.short	(.L_13 - .L_12)
.L_12:
        /*0004*/ 	.word	0x00000082


	//----- nvinfo : EIATTR_KPARAM_INFO
	.align		4
.L_13:
        /*0008*/ 	.byte	0x04, 0x17
        /*000a*/ 	.short	(.L_15 - .L_14)
.L_14:
        /*000c*/ 	.word	0x00000000
        /*0010*/ 	.short	0x0004
        /*0012*/ 	.short	0x0020
        /*0014*/ 	.byte	0x00, 0xf5, 0x21, 0x00


	//----- nvinfo : EIATTR_KPARAM_INFO
	.align		4
.L_15:
        /*0018*/ 	.byte	0x04, 0x17
        /*001a*/ 	.short	(.L_17 - .L_16)
.L_16:
        /*001c*/ 	.word	0x00000000
        /*0020*/ 	.short	0x0003
        /*0022*/ 	.short	0x0018
        /*0024*/ 	.byte	0x00, 0xf5, 0x21, 0x00


	//----- nvinfo : EIATTR_KPARAM_INFO
	.align		4
.L_17:
        /*0028*/ 	.byte	0x04, 0x17
        /*002a*/ 	.short	(.L_19 - .L_18)
.L_18:
        /*002c*/ 	.word	0x00000000
        /*0030*/ 	.short	0x0002
        /*0032*/ 	.short	0x0010
        /*0034*/ 	.byte	0x00, 0xf0, 0x11, 0x00


	//----- nvinfo : EIATTR_KPARAM_INFO
	.align		4
.L_19:
        /*0038*/ 	.byte	0x04, 0x17
        /*003a*/ 	.short	(.L_21 - .L_20)
.L_20:
        /*003c*/ 	.word	0x00000000
        /*0040*/ 	.short	0x0001
        /*0042*/ 	.short	0x0008
        /*0044*/ 	.byte	0x00, 0xf0, 0x21, 0x00


	//----- nvinfo : EIATTR_KPARAM_INFO
	.align		4
.L_21:
        /*0048*/ 	.byte	0x04, 0x17
        /*004a*/ 	.short	(.L_23 - .L_22)
.L_22:
        /*004c*/ 	.word	0x00000000
        /*0050*/ 	.short	0x0000
        /*0052*/ 	.short	0x0000
        /*0054*/ 	.byte	0x00, 0xf5, 0x21, 0x00


	//----- nvinfo : EIATTR_SPARSE_MMA_MASK
	.align		4
.L_23:
        /*0058*/ 	.byte	0x03, 0x50
        /*005a*/ 	.short	0x0000


	//----- nvinfo : EIATTR_MAXREG_COUNT
	.align		4
        /*005c*/ 	.byte	0x03, 0x1b
        /*005e*/ 	.short	0x00ff


	//----- nvinfo : EIATTR_MERCURY_ISA_VERSION
	.align		4
        /*0060*/ 	.byte	0x03, 0x5f
        /*0062*/ 	.short	0x0101


	//----- nvinfo : EIATTR_VRC_CTA_INIT_COUNT
	.align		4
        /*0064*/ 	.byte	0x02, 0x4a
	.zero		1
	.zero		1


	//----- nvinfo : EIATTR_EXIT_INSTR_OFFSETS
	.align		4
        /*0068*/ 	.byte	0x04, 0x1c
        /*006a*/ 	.short	(.L_25 - .L_24)


	//   ....[0]....
.L_24:
        /*006c*/ 	.word	0x00000e30


	//----- nvinfo : EIATTR_CBANK_PARAM_SIZE
	.align		4
.L_25:
        /*0070*/ 	.byte	0x03, 0x19
        /*0072*/ 	.short	0x0028


	//----- nvinfo : EIATTR_PARAM_CBANK
	.align		4
        /*0074*/ 	.byte	0x04, 0x0a
        /*0076*/ 	.short	(.L_27 - .L_26)
	.align		4
.L_26:
        /*0078*/ 	.word	index@(.nv.constant0._Z14global_latencyPjyjS_Pm)
        /*007c*/ 	.short	0x0380
        /*007e*/ 	.short	0x0028


	//----- nvinfo : EIATTR_SW_WAR
	.align		4
.L_27:
        /*0080*/ 	.byte	0x04, 0x36
        /*0082*/ 	.short	(.L_29 - .L_28)
.L_28:
        /*0084*/ 	.word	0x00000008
.L_29:


//--------------------- .nv.info._Z17init_device_arrayPjjy --------------------------
	.section	.nv.info._Z17init_device_arrayPjjy,"",@"SHT_CUDA_INFO"
	.sectionflags	@""
	.align	4


	//----- nvinfo : EIATTR_CUDA_API_VERSION
	.align		4
        /*0000*/ 	.byte	0x04, 0x37
        /*0002*/ 	.short	(.L_31 - .L_30)
.L_30:
        /*0004*/ 	.word	0x00000082


	//----- nvinfo : EIATTR_KPARAM_INFO
	.align		4
.L_31:
        /*0008*/ 	.byte	0x04, 0x17
        /*000a*/ 	.short	(.L_33 - .L_32)
.L_32:
        /*000c*/ 	.word	0x00000000
        /*0010*/ 	.short	0x0002
        /*0012*/ 	.short	0x0010
        /*0014*/ 	.byte	0x00, 0xf0, 0x21, 0x00


	//----- nvinfo : EIATTR_KPARAM_INFO
	.align		4
.L_33:
        /*0018*/ 	.byte	0x04, 0x17
        /*001a*/ 	.short	(.L_35 - .L_34)
.L_34:
        /*001c*/ 	.word	0x00000000
        /*0020*/ 	.short	0x0001
        /*0022*/ 	.short	0x0008
        /*0024*/ 	.byte	0x00, 0xf0, 0x11, 0x00


	//----- nvinfo : EIATTR_KPARAM_INFO
	.align		4
.L_35:
        /*0028*/ 	.byte	0x04, 0x17
        /*002a*/ 	.short	(.L_37 - .L_36)
.L_36:
        /*002c*/ 	.word	0x00000000
        /*0030*/ 	.short	0x0000
        /*0032*/ 	.short	0x0000
        /*0034*/ 	.byte	0x00, 0xf5, 0x21, 0x00


	//----- nvinfo : EIATTR_SPARSE_MMA_MASK
	.align		4
.L_37:
        /*0038*/ 	.byte	0x03, 0x50
        /*003a*/ 	.short	0x0000


	//----- nvinfo : EIATTR_MAXREG_COUNT
	.align		4
        /*003c*/ 	.byte	0x03, 0x1b
        /*003e*/ 	.short	0x00ff


	//----- nvinfo : EIATTR_MERCURY_ISA_VERSION
	.align		4
        /*0040*/ 	.byte	0x03, 0x5f
        /*0042*/ 	.short	0x0101


	//----- nvinfo : EIATTR_VRC_CTA_INIT_COUNT
	.align		4
        /*0044*/ 	.byte	0x02, 0x4a
	.zero		1
	.zero		1


	//----- nvinfo : EIATTR_EXIT_INSTR_OFFSETS
	.align		4
        /*0048*/ 	.byte	0x04, 0x1c
        /*004a*/ 	.short	(.L_39 - .L_38)


	//   ....[0]....
.L_38:
        /*004c*/ 	.word	0x00000740


	//----- nvinfo : EIATTR_CBANK_PARAM_SIZE
	.align		4
.L_39:
        /*0050*/ 	.byte	0x03, 0x19
        /*0052*/ 	.short	0x0018


	//----- nvinfo : EIATTR_PARAM_CBANK
	.align		4
        /*0054*/ 	.byte	0x04, 0x0a
        /*0056*/ 	.short	(.L_41 - .L_40)
	.align		4
.L_40:
        /*0058*/ 	.word	index@(.nv.constant0._Z17init_device_arrayPjjy)
        /*005c*/ 	.short	0x0380
        /*005e*/ 	.short	0x0018


	//----- nvinfo : EIATTR_SW_WAR
	.align		4
.L_41:
        /*0060*/ 	.byte	0x04, 0x36
        /*0062*/ 	.short	(.L_43 - .L_42)
.L_42:
        /*0064*/ 	.word	0x00000008
.L_43:


//--------------------- .nv.callgraph             --------------------------
	.section	.nv.callgraph,"",@"SHT_CUDA_CALLGRAPH"
	.align	4
	.sectionentsize	8
	.align		4
        /*0000*/ 	.word	0x00000000
	.align		4
        /*0004*/ 	.word	0xffffffff
	.align		4
        /*0008*/ 	.word	0x00000000
	.align		4
        /*000c*/ 	.word	0xfffffffe
	.align		4
        /*0010*/ 	.word	0x00000000
	.align		4
        /*0014*/ 	.word	0xfffffffd
	.align		4
        /*0018*/ 	.word	0x00000000
	.align		4
        /*001c*/ 	.word	0xfffffffc


//--------------------- .text._Z14global_latencyPjyjS_Pm --------------------------
	.section	.text._Z14global_latencyPjyjS_Pm,"ax",@progbits
	.align	128
        .global         _Z14global_latencyPjyjS_Pm
        .type           _Z14global_latencyPjyjS_Pm,@function
        .size           _Z14global_latencyPjyjS_Pm,(.L_x_15 - _Z14global_latencyPjyjS_Pm)
        .other          _Z14global_latencyPjyjS_Pm,@"STO_CUDA_ENTRY STV_DEFAULT"
_Z14global_latencyPjyjS_Pm:
.text._Z14global_latencyPjyjS_Pm:
[----:B------:R-:W-:Y:S01]  /*0000*/  LDC R1, c[0x0][0x37c] ;  /* 0x0000df00ff017b82 */ /* 0x000fe20000000800 */
[----:B------:R-:W0:Y:S01]  /*0010*/  LDCU UR4, c[0x0][0x390] ;  /* 0x00007200ff0477ac */ /* 0x000e220008000800 */
[----:B------:R-:W-:Y:S02]  /*0020*/  HFMA2 R10, -RZ, RZ, 0, 0 ;  /* 0x00000000ff0a7431 */ /* 0x000fe400000001ff */
[----:B------:R-:W-:Y:S01]  /*0030*/  IMAD.MOV.U32 R8, RZ, RZ, RZ ;  /* 0x000000ffff087224 */ /* 0x000fe200078e00ff */
[----:B------:R-:W1:Y:S01]  /*0040*/  LDCU.64 UR10, c[0x0][0x358] ;  /* 0x00006b00ff0a77ac */ /* 0x000e620008000a00 */
[----:B0-----:R-:W-:-:S09]  /*0050*/  UISETP.NE.AND UP0, UPT, UR4, URZ, UPT ;  /* 0x000000ff0400728c */ /* 0x001fd2000bf05270 */
[----:B-1----:R-:W-:Y:S05]  /*0060*/  BRA.U !UP0, `(.L_x_0) ;  /* 0x0000000d08547547 */ /* 0x002fea000b800000 */
[----:B------:R-:W-:Y:S01]  /*0070*/  ULOP3.LUT UR7, UR4, 0x7, URZ, 0xc0, !UPT ;  /* 0x0000000704077892 */ /* 0x000fe2000f8ec0ff */
[----:B------:R-:W-:Y:S01]  /*0080*/  CS2R R8, SRZ ;  /* 0x0000000000087805 */ /* 0x000fe2000001ff00 */
[----:B------:R-:W-:Y:S01]  /*0090*/  ULOP3.LUT UR8, UR4, 0x3, URZ, 0xc0, !UPT ;  /* 0x0000000304087892 */ /* 0x000fe2000f8ec0ff */
[----:B------:R-:W-:Y:S01]  /*00a0*/  MOV R15, RZ ;  /* 0x000000ff000f7202 */ /* 0x000fe20000000f00 */
[----:B------:R-:W-:Y:S01]  /*00b0*/  ULOP3.LUT UR4, UR4, 0xfffffff8, URZ, 0xc0, !UPT ;  /* 0xfffffff804047892 */ /* 0x000fe2000f8ec0ff */
[----:B------:R-:W-:Y:S01]  /*00c0*/  IMAD.MOV.U32 R10, RZ, RZ, RZ ;  /* 0x000000ffff0a7224 */ /* 0x000fe200078e00ff */
[----:B------:R-:W-:Y:S02]  /*00d0*/  UIADD3 UR5, UPT, UPT, UR7, -0x1, URZ ;  /* 0xffffffff07057890 */ /* 0x000fe4000fffe0ff */
[----:B------:R-:W-:Y:S02]  /*00e0*/  UPLOP3.LUT UP0, UPT, UPT, UPT, UPT, 0x80, 0x8 ;  /* 0x000000000008789c */ /* 0x000fe40003f0f070 */
[----:B------:R-:W-:-:S02]  /*00f0*/  UIADD3 UR6, UPT, UPT, -UR4, URZ, URZ ;  /* 0x000000ff04067290 */ /* 0x000fc4000fffe1ff */
[----:B------:R-:W-:-:S11]  /*0100*/  UISETP.GE.U32.AND UP2, UPT, UR5, 0x3, UPT ;  /* 0x000000030500788c */ /* 0x000fd6000bf46070 */
.L_x_6:
[----:B0-----:R-:W0:Y:S01]  /*0110*/  LDC R0, c[0x0][0x390] ;  /* 0x0000e400ff007b82 */ /* 0x001e220000000800 */
[----:B------:R-:W-:Y:S01]  /*0120*/  UPLOP3.LUT UP1, UPT, UPT, UPT, UP0, 0x80, 0x8 ;  /* 0x000000000008789c */ /* 0x000fe20003f2f000 */
[----:B------:R-:W-:Y:S01]  /*0130*/  HFMA2 R11, -RZ, RZ, 0, 0 ;  /* 0x00000000ff0b7431 */ /* 0x000fe200000001ff */
[----:B0-----:R-:W-:-:S13]  /*0140*/  ISETP.GE.U32.AND P0, PT, R0, 0x8, PT ;  /* 0x000000080000780c */ /* 0x001fda0003f06070 */
[----:B-123--:R-:W-:Y:S05]  /*0150*/  @!P0 BRA `(.L_x_1) ;  /* 0x0000000400848947 */ /* 0x00efea0003800000 */
[----:B------:R-:W0:Y:S01]  /*0160*/  LDC.64 R6, c[0x0][0x380] ;  /* 0x0000e000ff067b82 */ /* 0x000e220000000a00 */
[----:B------:R-:W-:Y:S01]  /*0170*/  IMAD R11, R9, R0, 0x3 ;  /* 0x00000003090b7424 */ /* 0x000fe200078e0200 */
[----:B------:R-:W-:-:S06]  /*0180*/  UMOV UR5, UR6 ;  /* 0x0000000600057c82 */ /* 0x000fcc0008000000 */
[----:B------:R-:W1:Y:S08]  /*0190*/  LDC.64 R4, c[0x0][0x3a0] ;  /* 0x0000e800ff047b82 */ /* 0x000e700000000a00 */
[----:B------:R-:W2:Y:S02]  /*01a0*/  LDC.64 R2, c[0x0][0x398] ;  /* 0x0000e600ff027b82 */ /* 0x000ea40000000a00 */
.L_x_2:
[----:B---3--:R-:W-:Y:S02]  /*01b0*/  VIADD R17, R11, 0xfffffffd ;  /* 0xfffffffd0b117836 */ /* 0x008fe40000000000 */
[----:B0-----:R-:W-:-:S04]  /*01c0*/  IMAD.WIDE.U32 R12, R15, 0x4, R6 ;  /* 0x000000040f0c7825 */ /* 0x001fc800078e0006 */
[----:B-1----:R-:W-:-:S05]  /*01d0*/  IMAD.WIDE.U32 R14, R17, 0x8, R4 ;  /* 0x00000008110e7825 */ /* 0x002fca00078e0004 */
[----:B------:R0:W-:Y:S02]  /*01e0*/  STG.E.64 desc[UR10][R14.64], R12 ;  /* 0x0000000c0e007986 */ /* 0x0001e4000c101b0a */
[----:B0-----:R-:W-:Y:S02]  /*01f0*/  CS2R.32 R14, SR_CLOCKLO ;  /* 0x00000000000e7805 */ /* 0x001fe40000005000 */
[----:B------:R0:W3:Y:S02]  /*0200*/  LDG.E R21, desc[UR10][R12.64] ;  /* 0x0000000a0c157981 */ /* 0x0000e4000c1e1900 */
[----:B0-----:R-:W-:Y:S02]  /*0210*/  CS2R.32 R13, SR_CLOCKLO ;  /* 0x00000000000d7805 */ /* 0x001fe40000005000 */
[----:B------:R-:W-:-:S03]  /*0220*/  IADD3 R23, PT, PT, R11, -0x2, RZ ;  /* 0xfffffffe0b177810 */ /* 0x000fc60007ffe0ff */
[----:B------:R-:W-:Y:S02]  /*0230*/  IMAD.IADD R13, R13, 0x1, -R14 ;  /* 0x000000010d0d7824 */ /* 0x000fe400078e0a0e */
[----:B--2---:R-:W-:-:S04]  /*0240*/  IMAD.WIDE.U32 R16, R17, 0x4, R2 ;  /* 0x0000000411107825 */ /* 0x004fc800078e0002 */
[----:B---3--:R-:W-:Y:S01]  /*0250*/  IMAD.WIDE.U32 R14, R21, 0x4, R6 ;  /* 0x00000004150e7825 */ /* 0x008fe200078e0006 */
[----:B------:R-:W-:Y:S03]  /*0260*/  STG.E desc[UR10][R16.64], R13 ;  /* 0x0000000d10007986 */ /* 0x000fe6000c10190a */
[----:B------:R-:W-:-:S05]  /*0270*/  IMAD.WIDE.U32 R18, R23, 0x8, R4 ;  /* 0x0000000817127825 */ /* 0x000fca00078e0004 */
[----:B------:R0:W-:Y:S01]  /*0280*/  STG.E.64 desc[UR10][R18.64], R14 ;  /* 0x0000000e12007986 */ /* 0x0001e2000c101b0a */
[----:B------:R-:W-:-:S03]  /*0290*/  CS2R.32 R12, SR_CLOCKLO ;  /* 0x00000000000c7805 */ /* 0x000fc60000005000 */
[----:B0-----:R-:W2:Y:S02]  /*02a0*/  LDG.E R15, desc[UR10][R14.64] ;  /* 0x0000000a0e0f7981 */ /* 0x001ea4000c1e1900 */
[----:B--2---:R-:W-:Y:S02]  /*02b0*/  IADD3 R10, PT, PT, R15, R21, R10 ;  /* 0x000000150f0a7210 */ /* 0x004fe40007ffe00a */
[----:B------:R-:W-:Y:S02]  /*02c0*/  CS2R.32 R21, SR_CLOCKLO ;  /* 0x0000000000157805 */ /* 0x000fe40000005000 */
[----:B------:R-:W-:-:S03]  /*02d0*/  IADD3 R25, PT, PT, R11, -0x1, RZ ;  /* 0xffffffff0b197810 */ /* 0x000fc60007ffe0ff */
[----:B------:R-:W-:Y:S02]  /*02e0*/  IMAD.IADD R21, R21, 0x1, -R12 ;  /* 0x0000000115157824 */ /* 0x000fe400078e0a0c */
[----:B------:R-:W-:-:S03]  /*02f0*/  IMAD.WIDE.U32 R16, R23, 0x4, R2 ;  /* 0x0000000417107825 */ /* 0x000fc600078e0002 */
[----:B------:R-:W-:Y:S01]  /*0300*/  IADD3 R8, PT, PT, R21, R13, R8 ;  /* 0x0000000d15087210 */ /* 0x000fe20007ffe008 */
[----:B------:R-:W-:Y:S01]  /*0310*/  IMAD.WIDE.U32 R14, R15, 0x4, R6 ;  /* 0x000000040f0e7825 */ /* 0x000fe200078e0006 */
[----:B------:R0:W-:Y:S03]  /*0320*/  STG.E desc[UR10][R16.64], R21 ;  /* 0x0000001510007986 */ /* 0x0001e6000c10190a */
[----:B------:R-:W-:-:S05]  /*0330*/  IMAD.WIDE.U32 R18, R25, 0x8, R4 ;  /* 0x0000000819127825 */ /* 0x000fca00078e0004 */
[----:B------:R1:W-:Y:S01]  /*0340*/  STG.E.64 desc[UR10][R18.64], R14 ;  /* 0x0000000e12007986 */ /* 0x0003e2000c101b0a */
[----:B0-----:R-:W-:-:S03]  /*0350*/  CS2R.32 R17, SR_CLOCKLO ;  /* 0x0000000000117805 */ /* 0x001fc60000005000 */
[----:B------:R-:W2:Y:S01]  /*0360*/  LDG.E R23, desc[UR10][R14.64] ;  /* 0x0000000a0e177981 */ /* 0x000ea2000c1e1900 */
[----:B------:R-:W-:-:S04]  /*0370*/  CS2R.32 R12, SR_CLOCKLO ;  /* 0x00000000000c7805 */ /* 0x000fc80000005000 */
[----:B------:R-:W-:Y:S01]  /*0380*/  IADD3 R17, PT, PT, -R17, R12, RZ ;  /* 0x0000000c11117210 */ /* 0x000fe20007ffe1ff */
[----:B-1----:R-:W-:-:S04]  /*0390*/  IMAD.WIDE.U32 R18, R25, 0x4, R2 ;  /* 0x0000000419127825 */ /* 0x002fc800078e0002 */
[----:B--2---:R-:W-:Y:S01]  /*03a0*/  IMAD.WIDE.U32 R14, R23, 0x4, R6 ;  /* 0x00000004170e7825 */ /* 0x004fe200078e0006 */
[----:B------:R-:W-:Y:S03]  /*03b0*/  STG.E desc[UR10][R18.64], R17 ;  /* 0x0000001112007986 */ /* 0x000fe6000c10190a */
[----:B------:R-:W-:-:S04]  /*03c0*/  IMAD.WIDE.U32 R20, R11, 0x8, R4 ;  /* 0x000000080b147825 */ /* 0x000fc800078e0004 */
[----:B------:R-:W-:Y:S01]  /*03d0*/  VIADD R13, R11, 0x4 ;  /* 0x000000040b0d7836 */ /* 0x000fe20000000000 */
[----:B------:R0:W-:Y:S01]  /*03e0*/  STG.E.64 desc[UR10][R20.64], R14 ;  /* 0x0000000e14007986 */ /* 0x0001e2000c101b0a */
[----:B------:R-:W-:-:S03]  /*03f0*/  CS2R.32 R25, SR_CLOCKLO ;  /* 0x0000000000197805 */ /* 0x000fc60000005000 */
[----:B0-----:R-:W2:Y:S02]  /*0400*/  LDG.E R15, desc[UR10][R14.64] ;  /* 0x0000000a0e0f7981 */ /* 0x001ea4000c1e1900 */
[----:B--2---:R-:W-:Y:S02]  /*0410*/  IADD3 R10, PT, PT, R15, R23, R10 ;  /* 0x000000170f0a7210 */ /* 0x004fe40007ffe00a */
[----:B------:R-:W-:Y:S02]  /*0420*/  CS2R.32 R12, SR_CLOCKLO ;  /* 0x00000000000c7805 */ /* 0x000fe40000005000 */
[----:B------:R-:W-:-:S03]  /*0430*/  IADD3 R23, PT, PT, R11, 0x1, RZ ;  /* 0x000000010b177810 */ /* 0x000fc60007ffe0ff */
[----:B------:R-:W-:Y:S02]  /*0440*/  IMAD.IADD R25, R12, 0x1, -R25 ;  /* 0x000000010c197824 */ /* 0x000fe400078e0a19 */
[----:B------:R-:W-:-:S03]  /*0450*/  IMAD.WIDE.U32 R18, R11, 0x4, R2 ;  /* 0x000000040b127825 */ /* 0x000fc600078e0002 */
[----:B------:R-:W-:Y:S01]  /*0460*/  IADD3 R8, PT, PT, R25, R17, R8 ;  /* 0x0000001119087210 */ /* 0x000fe20007ffe008 */
[----:B------:R-:W-:Y:S01]  /*0470*/  IMAD.WIDE.U32 R14, R15, 0x4, R6 ;  /* 0x000000040f0e7825 */ /* 0x000fe200078e0006 */
[----:B------:R0:W-:Y:S03]  /*0480*/  STG.E desc[UR10][R18.64], R25 ;  /* 0x0000001912007986 */ /* 0x0001e6000c10190a */
[----:B------:R-:W-:-:S05]  /*0490*/  IMAD.WIDE.U32 R20, R23, 0x8, R4 ;  /* 0x0000000817147825 */ /* 0x000fca00078e0004 */
[----:B------:R1:W-:Y:S01]  /*04a0*/  STG.E.64 desc[UR10][R20.64], R14 ;  /* 0x0000000e14007986 */ /* 0x0003e2000c101b0a */
[----:B------:R-:W-:-:S03]  /*04b0*/  CS2R.32 R17, SR_CLOCKLO ;  /* 0x0000000000117805 */ /* 0x000fc60000005000 */
[----:B------:R-:W1:Y:S01]  /*04c0*/  LDG.E R27, desc[UR10][R14.64] ;  /* 0x0000000a0e1b7981 */ /* 0x000e62000c1e1900 */
[----:B------:R-:W-:Y:S02]  /*04d0*/  CS2R.32 R12, SR_CLOCKLO ;  /* 0x00000000000c7805 */ /* 0x000fe40000005000 */
[----:B0-----:R-:W-:-:S03]  /*04e0*/  IADD3 R25, PT, PT, R11, 0x2, RZ ;  /* 0x000000020b197810 */ /* 0x001fc60007ffe0ff */
[----:B------:R-:W-:Y:S02]  /*04f0*/  IMAD.IADD R17, R12, 0x1, -R17 ;  /* 0x000000010c117824 */ /* 0x000fe400078e0a11 */
[----:B------:R-:W-:-:S04]  /*0500*/  IMAD.WIDE.U32 R18, R23, 0x4, R2 ;  /* 0x0000000417127825 */ /* 0x000fc800078e0002 */
[----:B-1----:R-:W-:Y:S01]  /*0510*/  IMAD.WIDE.U32 R14, R27, 0x4, R6 ;  /* 0x000000041b0e7825 */ /* 0x002fe200078e0006 */
[----:B------:R-:W-:Y:S03]  /*0520*/  STG.E desc[UR10][R18.64], R17 ;  /* 0x0000001112007986 */ /* 0x000fe6000c10190a */
[----:B------:R-:W-:-:S05]  /*0530*/  IMAD.WIDE.U32 R20, R25, 0x8, R4 ;  /* 0x0000000819147825 */ /* 0x000fca00078e0004 */
        /* <DEDUP_REMOVED lines=10> */
[----:B------:R-:W-:Y:S03]  /*05e0*/  STG.E desc[UR10][R18.64], R27 ;  /* 0x0000001b12007986 */ /* 0x000fe6000c10190a */
[----:B------:R-:W-:-:S05]  /*05f0*/  IMAD.WIDE.U32 R20, R23, 0x8, R4 ;  /* 0x0000000817147825 */ /* 0x000fca00078e0004 */
[----:B------:R0:W-:Y:S01]  /*0600*/  STG.E.64 desc[UR10][R20.64], R14 ;  /* 0x0000000e14007986 */ /* 0x0001e2000c101b0a */
[----:B------:R-:W-:-:S03]  /*0610*/  CS2R.32 R25, SR_CLOCKLO ;  /* 0x0000000000197805 */ /* 0x000fc60000005000 */
[----:B0-----:R-:W2:Y:S01]  /*0620*/  LDG.E R21, desc[UR10][R14.64] ;  /* 0x0000000a0e157981 */ /* 0x001ea2000c1e1900 */
[----:B------:R-:W-:-:S04]  /*0630*/  CS2R.32 R12, SR_CLOCKLO ;  /* 0x00000000000c7805 */ /* 0x000fc80000005000 */
[----:B------:R-:W-:Y:S01]  /*0640*/  IADD3 R25, PT, PT, -R25, R12, RZ ;  /* 0x0000000c19197210 */ /* 0x000fe20007ffe1ff */
[----:B------:R-:W-:-:S04]  /*0650*/  IMAD.WIDE.U32 R16, R23, 0x4, R2 ;  /* 0x0000000417107825 */ /* 0x000fc800078e0002 */
[----:B--2---:R-:W-:Y:S01]  /*0660*/  IMAD.WIDE.U32 R14, R21, 0x4, R6 ;  /* 0x00000004150e7825 */ /* 0x004fe200078e0006 */
[----:B------:R0:W-:Y:S03]  /*0670*/  STG.E desc[UR10][R16.64], R25 ;  /* 0x0000001910007986 */ /* 0x0001e6000c10190a */
[----:B------:R-:W-:-:S05]  /*0680*/  IMAD.WIDE.U32 R18, R13, 0x8, R4 ;  /* 0x000000080d127825 */ /* 0x000fca00078e0004 */
[----:B------:R1:W-:Y:S01]  /*0690*/  STG.E.64 desc[UR10][R18.64], R14 ;  /* 0x0000000e12007986 */ /* 0x0003e2000c101b0a */
[----:B0-----:R-:W-:-:S03]  /*06a0*/  CS2R.32 R17, SR_CLOCKLO ;  /* 0x0000000000117805 */ /* 0x001fc60000005000 */
[----:B-1----:R-:W2:Y:S02]  /*06b0*/  LDG.E R15, desc[UR10][R14.64] ;  /* 0x0000000a0e0f7981 */ /* 0x002ea4000c1e1900 */
[----:B--2---:R-:W-:Y:S02]  /*06c0*/  IADD3 R10, PT, PT, R15, R21, R10 ;  /* 0x000000150f0a7210 */ /* 0x004fe40007ffe00a */
[----:B------:R-:W-:-:S05]  /*06d0*/  CS2R.32 R12, SR_CLOCKLO ;  /* 0x00000000000c7805 */ /* 0x000fca0000005000 */
[----:B------:R-:W-:Y:S01]  /*06e0*/  IMAD.IADD R17, R12, 0x1, -R17 ;  /* 0x000000010c117824 */ /* 0x000fe200078e0a11 */
[----:B------:R-:W-:Y:S01]  /*06f0*/  UIADD3 UR5, UPT, UPT, UR5, 0x8, URZ ;  /* 0x0000000805057890 */ /* 0x000fe2000fffe0ff */
[----:B------:R-:W-:Y:S01]  /*0700*/  IMAD.WIDE.U32 R12, R13, 0x4, R2 ;  /* 0x000000040d0c7825 */ /* 0x000fe200078e0002 */
[----:B------:R-:W-:Y:S02]  /*0710*/  IADD3 R11, PT, PT, R11, 0x8, RZ ;  /* 0x000000080b0b7810 */ /* 0x000fe40007ffe0ff */
[----:B------:R-:W-:Y:S01]  /*0720*/  UISETP.NE.AND UP0, UPT, UR5, URZ, UPT ;  /* 0x000000ff0500728c */ /* 0x000fe2000bf05270 */
[----:B------:R-:W-:Y:S01]  /*0730*/  IADD3 R8, PT, PT, R17, R25, R8 ;  /* 0x0000001911087210 */ /* 0x000fe20007ffe008 */
[----:B------:R3:W-:Y:S07]  /*0740*/  STG.E desc[UR10][R12.64], R17 ;  /* 0x000000110c007986 */ /* 0x0007ee000c10190a */
[----:B------:R-:W-:Y:S05]  /*0750*/  BRA.U UP0, `(.L_x_2) ;  /* 0xfffffff900947547 */ /* 0x000fea000b83ffff */
[----:B------:R-:W-:-:S07]  /*0760*/  IMAD.U32 R11, RZ, RZ, UR4 ;  /* 0x00000004ff0b7e24 */ /* 0x000fce000f8e00ff */
.L_x_1:
[----:B------:R-:W-:-:S09]  /*0770*/  UISETP.NE.AND UP0, UPT, UR7, URZ, UPT ;  /* 0x000000ff0700728c */ /* 0x000fd2000bf05270 */
[----:B------:R-:W-:Y:S05]  /*0780*/  BRA.U !UP0, `(.L_x_3) ;  /* 0x0000000508807547 */ /* 0x000fea000b800000 */
[----:B------:R-:W-:Y:S05]  /*0790*/  BRA.U !UP2, `(.L_x_4) ;  /* 0x000000010ac07547 */ /* 0x000fea000b800000 */
[----:B------:R-:W0:Y:S01]  /*07a0*/  LDC.64 R6, c[0x0][0x380] ;  /* 0x0000e000ff067b82 */ /* 0x000e220000000a00 */
[----:B---3--:R-:W-:-:S07]  /*07b0*/  IMAD R17, R9, R0, R11 ;  /* 0x0000000009117224 */ /* 0x008fce00078e020b */
[----:B------:R-:W1:Y:S01]  /*07c0*/  LDC.64 R4, c[0x0][0x3a0] ;  /* 0x0000e800ff047b82 */ /* 0x000e620000000a00 */
[----:B0-----:R-:W-:-:S04]  /*07d0*/  IMAD.WIDE.U32 R2, R15, 0x4, R6 ;  /* 0x000000040f027825 */ /* 0x001fc800078e0006 */
[----:B-1----:R-:W-:-:S05]  /*07e0*/  IMAD.WIDE.U32 R12, R17, 0x8, R4 ;  /* 0x00000008110c7825 */ /* 0x002fca00078e0004 */
[----:B------:R0:W-:Y:S01]  /*07f0*/  STG.E.64 desc[UR10][R12.64], R2 ;  /* 0x000000020c007986 */ /* 0x0001e2000c101b0a */
[----:B------:R-:W-:-:S03]  /*0800*/  CS2R.32 R21, SR_CLOCKLO ;  /* 0x0000000000157805 */ /* 0x000fc60000005000 */
[----:B------:R1:W2:Y:S01]  /*0810*/  LDG.E R23, desc[UR10][R2.64] ;  /* 0x0000000a02177981 */ /* 0x0002a2000c1e1900 */
[----:B0-----:R-:W-:Y:S01]  /*0820*/  CS2R.32 R12, SR_CLOCKLO ;  /* 0x00000000000c7805 */ /* 0x001fe20000005000 */
[----:B-1----:R-:W0:Y:S01]  /*0830*/  LDC.64 R2, c[0x0][0x398] ;  /* 0x0000e600ff027b82 */ /* 0x002e220000000a00 */
[----:B------:R-:W-:-:S03]  /*0840*/  IADD3 R25, PT, PT, R17, 0x1, RZ ;  /* 0x0000000111197810 */ /* 0x000fc60007ffe0ff */
[----:B------:R-:W-:Y:S02]  /*0850*/  IMAD.IADD R21, R12, 0x1, -R21 ;  /* 0x000000010c157824 */ /* 0x000fe400078e0a15 */
[----:B--2---:R-:W-:-:S04]  /*0860*/  IMAD.WIDE.U32 R12, R23, 0x4, R6 ;  /* 0x00000004170c7825 */ /* 0x004fc800078e0006 */
[----:B------:R-:W-:-:S04]  /*0870*/  IMAD.WIDE.U32 R18, R25, 0x8, R4 ;  /* 0x0000000819127825 */ /* 0x000fc800078e0004 */
[----:B0-----:R-:W-:-:S05]  /*0880*/  IMAD.WIDE.U32 R14, R17, 0x4, R2 ;  /* 0x00000004110e7825 */ /* 0x001fca00078e0002 */
[----:B------:R-:W-:Y:S04]  /*0890*/  STG.E desc[UR10][R14.64], R21 ;  /* 0x000000150e007986 */ /* 0x000fe8000c10190a */
        /* <DEDUP_REMOVED lines=14> */
[----:B-1----:R0:W2:Y:S02]  /*0980*/  LDG.E R19, desc[UR10][R12.64] ;  /* 0x0000000a0c137981 */ /* 0x0020a4000c1e1900 */
[----:B0-----:R-:W-:Y:S02]  /*0990*/  CS2R.32 R13, SR_CLOCKLO ;  /* 0x00000000000d7805 */ /* 0x001fe40000005000 */
[----:B------:R-:W-:-:S03]  /*09a0*/  IADD3 R21, PT, PT, R17, 0x3, RZ ;  /* 0x0000000311157810 */ /* 0x000fc60007ffe0ff */
[----:B------:R-:W-:Y:S02]  /*09b0*/  IMAD.IADD R17, R13, 0x1, -R14 ;  /* 0x000000010d117824 */ /* 0x000fe400078e0a0e */
[----:B------:R-:W-:-:S04]  /*09c0*/  IMAD.WIDE.U32 R12, R23, 0x4, R2 ;  /* 0x00000004170c7825 */ /* 0x000fc800078e0002 */
[----:B--2---:R-:W-:Y:S01]  /*09d0*/  IMAD.WIDE.U32 R6, R19, 0x4, R6 ;  /* 0x0000000413067825 */ /* 0x004fe200078e0006 */
[----:B------:R-:W-:Y:S03]  /*09e0*/  STG.E desc[UR10][R12.64], R17 ;  /* 0x000000110c007986 */ /* 0x000fe6000c10190a */
[----:B------:R-:W-:-:S05]  /*09f0*/  IMAD.WIDE.U32 R4, R21, 0x8, R4 ;  /* 0x0000000815047825 */ /* 0x000fca00078e0004 */
[----:B------:R0:W-:Y:S02]  /*0a00*/  STG.E.64 desc[UR10][R4.64], R6 ;  /* 0x0000000604007986 */ /* 0x0001e4000c101b0a */
[----:B0-----:R-:W-:Y:S02]  /*0a10*/  CS2R.32 R5, SR_CLOCKLO ;  /* 0x0000000000057805 */ /* 0x001fe40000005000 */
[----:B------:R-:W2:Y:S02]  /*0a20*/  LDG.E R15, desc[UR10][R6.64] ;  /* 0x0000000a060f7981 */ /* 0x000ea4000c1e1900 */
[----:B--2---:R-:W-:Y:S02]  /*0a30*/  IADD3 R10, PT, PT, R15, R19, R10 ;  /* 0x000000130f0a7210 */ /* 0x004fe40007ffe00a */
[----:B------:R-:W-:-:S04]  /*0a40*/  CS2R.32 R4, SR_CLOCKLO ;  /* 0x0000000000047805 */ /* 0x000fc80000005000 */
[----:B------:R-:W-:Y:S01]  /*0a50*/  IADD3 R5, PT, PT, -R5, R4, RZ ;  /* 0x0000000405057210 */ /* 0x000fe20007ffe1ff */
[----:B------:R-:W-:-:S03]  /*0a60*/  IMAD.WIDE.U32 R2, R21, 0x4, R2 ;  /* 0x0000000415027825 */ /* 0x000fc600078e0002 */
[----:B------:R-:W-:Y:S01]  /*0a70*/  IADD3 R8, PT, PT, R5, R17, R8 ;  /* 0x0000001105087210 */ /* 0x000fe20007ffe008 */
[----:B------:R-:W-:Y:S01]  /*0a80*/  VIADD R11, R11, 0x4 ;  /* 0x000000040b0b7836 */ /* 0x000fe20000000000 */
[----:B------:R0:W-:Y:S06]  /*0a90*/  STG.E desc[UR10][R2.64], R5 ;  /* 0x0000000502007986 */ /* 0x0001ec000c10190a */
.L_x_4:
[----:B------:R-:W-:-:S09]  /*0aa0*/  UISETP.NE.AND UP0, UPT, UR8, URZ, UPT ;  /* 0x000000ff0800728c */ /* 0x000fd2000bf05270 */
[----:B------:R-:W-:Y:S05]  /*0ab0*/  BRA.U !UP0, `(.L_x_3) ;  /* 0x0000000108b47547 */ /* 0x000fea000b800000 */
[----:B------:R-:W-:-:S09]  /*0ac0*/  UISETP.NE.AND UP0, UPT, UR8, 0x1, UPT ;  /* 0x000000010800788c */ /* 0x000fd2000bf05270 */
[----:B------:R-:W-:Y:S05]  /*0ad0*/  BRA.U !UP0, `(.L_x_5) ;  /* 0x0000000108687547 */ /* 0x000fea000b800000 */
[----:B------:R-:W1:Y:S01]  /*0ae0*/  LDC.64 R6, c[0x0][0x380] ;  /* 0x0000e000ff067b82 */ /* 0x000e620000000a00 */
[----:B------:R-:W-:-:S07]  /*0af0*/  IMAD R21, R9, R0, R11 ;  /* 0x0000000009157224 */ /* 0x000fce00078e020b */
[----:B0-----:R-:W3:Y:S01]  /*0b00*/  LDC.64 R2, c[0x0][0x3a0] ;  /* 0x0000e800ff027b82 */ /* 0x001ee20000000a00 */
[----:B-1----:R-:W-:-:S04]  /*0b10*/  IMAD.WIDE.U32 R4, R15, 0x4, R6 ;  /* 0x000000040f047825 */ /* 0x002fc800078e0006 */
[----:B---3--:R-:W-:-:S05]  /*0b20*/  IMAD.WIDE.U32 R12, R21, 0x8, R2 ;  /* 0x00000008150c7825 */ /* 0x008fca00078e0002 */
        /* <DEDUP_REMOVED lines=11> */
[----:B------:R0:W-:Y:S02]  /*0be0*/  STG.E.64 desc[UR10][R2.64], R6 ;  /* 0x0000000602007986 */ /* 0x0001e4000c101b0a */
[----:B0-----:R-:W-:Y:S02]  /*0bf0*/  CS2R.32 R3, SR_CLOCKLO ;  /* 0x0000000000037805 */ /* 0x001fe40000005000 */
[----:B------:R-:W2:Y:S02]  /*0c00*/  LDG.E R15, desc[UR10][R6.64] ;  /* 0x0000000a060f7981 */ /* 0x000ea4000c1e1900 */
[----:B--2---:R-:W-:-:S02]  /*0c10*/  IADD3 R10, PT, PT, R15, R17, R10 ;  /* 0x000000110f0a7210 */ /* 0x004fc40007ffe00a */
[----:B------:R-:W-:-:S04]  /*0c20*/  CS2R.32 R2, SR_CLOCKLO ;  /* 0x0000000000027805 */ /* 0x000fc80000005000 */
[----:B------:R-:W-:Y:S01]  /*0c30*/  IADD3 R3, PT, PT, -R3, R2, RZ ;  /* 0x0000000203037210 */ /* 0x000fe20007ffe1ff */
[----:B------:R-:W-:-:S03]  /*0c40*/  IMAD.WIDE.U32 R4, R23, 0x4, R4 ;  /* 0x0000000417047825 */ /* 0x000fc600078e0004 */
[----:B------:R-:W-:Y:S01]  /*0c50*/  IADD3 R8, PT, PT, R3, R19, R8 ;  /* 0x0000001303087210 */ /* 0x000fe20007ffe008 */
[----:B------:R-:W-:Y:S01]  /*0c60*/  VIADD R11, R11, 0x2 ;  /* 0x000000020b0b7836 */ /* 0x000fe20000000000 */
[----:B------:R1:W-:Y:S06]  /*0c70*/  STG.E desc[UR10][R4.64], R3 ;  /* 0x0000000304007986 */ /* 0x0003ec000c10190a */
.L_x_5:
[----:B------:R-:W-:-:S13]  /*0c80*/  LOP3.LUT P0, RZ, R0, 0x1, RZ, 0xc0, !PT ;  /* 0x0000000100ff7812 */ /* 0x000fda000780c0ff */
[----:B------:R-:W-:Y:S05]  /*0c90*/  @!P0 BRA `(.L_x_3) ;  /* 0x00000000003c8947 */ /* 0x000fea0003800000 */
[----:B01----:R-:W0:Y:S01]  /*0ca0*/  LDC.64 R2, c[0x0][0x380] ;  /* 0x0000e000ff027b82 */ /* 0x003e220000000a00 */
[----:B------:R-:W-:-:S07]  /*0cb0*/  IMAD R9, R9, R0, R11 ;  /* 0x0000000009097224 */ /* 0x000fce00078e020b */
[----:B------:R-:W1:Y:S01]  /*0cc0*/  LDC.64 R6, c[0x0][0x3a0] ;  /* 0x0000e800ff067b82 */ /* 0x000e620000000a00 */
[----:B0-----:R-:W-:-:S04]  /*0cd0*/  IMAD.WIDE.U32 R4, R15, 0x4, R2 ;  /* 0x000000040f047825 */ /* 0x001fc800078e0002 */
[----:B-1----:R-:W-:-:S05]  /*0ce0*/  IMAD.WIDE.U32 R2, R9, 0x8, R6 ;  /* 0x0000000809027825 */ /* 0x002fca00078e0006 */
[----:B------:R0:W-:Y:S01]  /*0cf0*/  STG.E.64 desc[UR10][R2.64], R4 ;  /* 0x0000000402007986 */ /* 0x0001e2000c101b0a */
[----:B------:R-:W-:-:S03]  /*0d00*/  CS2R.32 R0, SR_CLOCKLO ;  /* 0x0000000000007805 */ /* 0x000fc60000005000 */
[----:B------:R-:W2:Y:S02]  /*0d10*/  LDG.E R15, desc[UR10][R4.64] ;  /* 0x0000000a040f7981 */ /* 0x000ea4000c1e1900 */
[----:B--2---:R-:W-:Y:S02]  /*0d20*/  IADD3 R10, PT, PT, R10, R15, RZ ;  /* 0x0000000f0a0a7210 */ /* 0x004fe40007ffe0ff */
[----:B0-----:R-:W-:Y:S01]  /*0d30*/  CS2R.32 R5, SR_CLOCKLO ;  /* 0x0000000000057805 */ /* 0x001fe20000005000 */
[----:B------:R-:W0:Y:S04]  /*0d40*/  LDC.64 R2, c[0x0][0x398] ;  /* 0x0000e600ff027b82 */ /* 0x000e280000000a00 */
[----:B------:R-:W-:-:S05]  /*0d50*/  IMAD.IADD R5, R5, 0x1, -R0 ;  /* 0x0000000105057824 */ /* 0x000fca00078e0a00 */
[----:B------:R-:W-:Y:S01]  /*0d60*/  IADD3 R8, PT, PT, R8, R5, RZ ;  /* 0x0000000508087210 */ /* 0x000fe20007ffe0ff */
[----:B0-----:R-:W-:-:S05]  /*0d70*/  IMAD.WIDE.U32 R2, R9, 0x4, R2 ;  /* 0x0000000409027825 */ /* 0x001fca00078e0002 */
[----:B------:R2:W-:Y:S02]  /*0d80*/  STG.E desc[UR10][R2.64], R5 ;  /* 0x0000000502007986 */ /* 0x0005e4000c10190a */
.L_x_3:
[----:B------:R-:W-:Y:S01]  /*0d90*/  IMAD.MOV.U32 R9, RZ, RZ, 0x1 ;  /* 0x00000001ff097424 */ /* 0x000fe200078e00ff */
[----:B------:R-:W-:Y:S01]  /*0da0*/  UPLOP3.LUT UP0, UPT, UPT, UPT, UPT, 0x40, 0x4 ;  /* 0x000000000004789c */ /* 0x000fe20003f0e870 */
[----:B------:R-:W-:Y:S10]  /*0db0*/  BRA.U UP1, `(.L_x_6) ;  /* 0xfffffff101d47547 */ /* 0x000ff4000b83ffff */
.L_x_0:
[----:B------:R-:W4:Y:S02]  /*0dc0*/  LDCU.128 UR4, c[0x0][0x380] ;  /* 0x00007000ff0477ac */ /* 0x000f240008000c00 */
[----:B----4-:R-:W-:-:S04]  /*0dd0*/  ULEA UR4, UP0, UR6, UR4, 0x2 ;  /* 0x0000000406047291 */ /* 0x010fc8000f8010ff */
[----:B------:R-:W-:Y:S02]  /*0de0*/  ULEA.HI.X UR5, UR6, UR5, UR7, 0x2, UP0 ;  /* 0x0000000506057291 */ /* 0x000fe400080f1407 */
[----:B0-2---:R-:W-:-:S04]  /*0df0*/  MOV R2, UR4 ;  /* 0x0000000400027c02 */ /* 0x005fc80008000f00 */
[----:B-1----:R-:W-:-:S05]  /*0e00*/  MOV R3, UR5 ;  /* 0x0000000500037c02 */ /* 0x002fca0008000f00 */
[----:B------:R-:W-:Y:S04]  /*0e10*/  STG.E desc[UR10][R2.64], R10 ;  /* 0x0000000a02007986 */ /* 0x000fe8000c10190a */
[----:B------:R-:W-:Y:S01]  /*0e20*/  STG.E desc[UR10][R2.64+0x4], R8 ;  /* 0x0000040802007986 */ /* 0x000fe2000c10190a */
[----:B------:R-:W-:Y:S05]  /*0e30*/  EXIT ;  /* 0x000000000000794d */ /* 0x000fea0003800000 */
.L_x_7:
[----:B------:R-:W-:-:S00]  /*0e40*/  BRA `(.L_x_7) ;  /* 0xfffffffc00fc7947 */ /* 0x000fc0000383ffff */
[----:B------:R-:W-:-:S00]  /*0e50*/  NOP ;  /* 0x0000000000007918 */ /* 0x000fc00000000000 */
        /* <DEDUP_REMOVED lines=10> */
.L_x_15:


//--------------------- .text._Z17init_device_arrayPjjy --------------------------
	.section	.text._Z17init_device_arrayPjjy,"ax",@progbits
	.align	128
        .global         _Z17init_device_arrayPjjy
        .type           _Z17init_device_arrayPjjy,@function
        .size           _Z17init_device_arrayPjjy,(.L_x_16 - _Z17init_device_arrayPjjy)
        .other          _Z17init_device_arrayPjjy,@"STO_CUDA_ENTRY STV_DEFAULT"
_Z17init_device_arrayPjjy:
.text._Z17init_device_arrayPjjy:
[----:B------:R-:W-:Y:S01]  /*0000*/  LDC R1, c[0x0][0x37c] ;  /* 0x0000df00ff017b82 */ /* 0x000fe20000000800 */
[----:B------:R-:W0:Y:S01]  /*0010*/  LDCU UR5, c[0x0][0x388] ;  /* 0x00007100ff0577ac */ /* 0x000e220008000800 */
[----:B------:R-:W-:Y:S01]  /*0020*/  HFMA2 R0, -RZ, RZ, 0, 0 ;  /* 0x00000000ff007431 */ /* 0x000fe200000001ff */
[----:B------:R-:W1:Y:S01]  /*0030*/  LDCU.64 UR8, c[0x0][0x358] ;  /* 0x00006b00ff0877ac */ /* 0x000e620008000a00 */
[----:B0-----:R-:W-:-:S09]  /*0040*/  UISETP.NE.AND UP0, UPT, UR5, URZ, UPT ;  /* 0x000000ff0500728c */ /* 0x001fd2000bf05270 */
[----:B-1----:R-:W-:Y:S05]  /*0050*/  BRA.U !UP0, `(.L_x_8) ;  /* 0x00000005089c7547 */ /* 0x002fea000b800000 */
[----:B------:R-:W-:Y:S01]  /*0060*/  UISETP.GE.U32.AND UP1, UPT, UR5, 0x10, UPT ;  /* 0x000000100500788c */ /* 0x000fe2000bf26070 */
[----:B------:R-:W-:Y:S01]  /*0070*/  MOV R0, RZ ;  /* 0x000000ff00007202 */ /* 0x000fe20000000f00 */
[----:B------:R-:W-:-:S04]  /*0080*/  ULOP3.LUT UR6, UR5, 0xf, URZ, 0xc0, !UPT ;  /* 0x0000000f05067892 */ /* 0x000fc8000f8ec0ff */
[----:B------:R-:W-:-:S03]  /*0090*/  UISETP.NE.AND UP0, UPT, UR6, URZ, UPT ;  /* 0x000000ff0600728c */ /* 0x000fc6000bf05270 */
[----:B------:R-:W-:Y:S08]  /*00a0*/  BRA.U !UP1, `(.L_x_9) ;  /* 0x0000000109bc7547 */ /* 0x000ff0000b800000 */
[----:B------:R-:W-:Y:S01]  /*00b0*/  ULOP3.LUT UR4, UR5, 0xfffffff0, URZ, 0xc0, !UPT ;  /* 0xfffffff005047892 */ /* 0x000fe2000f8ec0ff */
[----:B------:R-:W-:-:S03]  /*00c0*/  MOV R0, RZ ;  /* 0x000000ff00007202 */ /* 0x000fc60000000f00 */
[----:B------:R-:W-:-:S12]  /*00d0*/  UIADD3 UR4, UPT, UPT, -UR4, URZ, URZ ;  /* 0x000000ff04047290 */ /* 0x000fd8000fffe1ff */
.L_x_10:
[----:B------:R-:W0:Y:S02]  /*00e0*/  LDC.64 R2, c[0x0][0x380] ;  /* 0x0000e000ff027b82 */ /* 0x000e240000000a00 */
[----:B0-----:R-:W-:-:S05]  /*00f0*/  IMAD.WIDE.U32 R4, R25, 0x4, R2 ;  /* 0x0000000419047825 */ /* 0x001fca00078e0002 */
[----:B------:R-:W2:Y:S02]  /*0100*/  LDG.E R11, desc[UR8][R4.64] ;  /* 0x00000008040b7981 */ /* 0x000ea4000c1e1900 */
[----:B--2---:R-:W-:-:S05]  /*0110*/  IMAD.WIDE.U32 R6, R11, 0x4, R2 ;  /* 0x000000040b067825 */ /* 0x004fca00078e0002 */
        /* <DEDUP_REMOVED lines=17> */
[----:B--2---:R-:W-:-:S06]  /*0230*/  IMAD.WIDE.U32 R22, R16, 0x4, R2 ;  /* 0x0000000410167825 */ /* 0x004fcc00078e0002 */
[----:B------:R-:W2:Y:S02]  /*0240*/  LDG.E R23, desc[UR8][R22.64] ;  /* 0x0000000816177981 */ /* 0x000ea4000c1e1900 */
[----:B--2---:R-:W-:-:S05]  /*0250*/  IMAD.WIDE.U32 R26, R23, 0x4, R2 ;  /* 0x00000004171a7825 */ /* 0x004fca00078e0002 */
[----:B------:R-:W2:Y:S02]  /*0260*/  LDG.E R18, desc[UR8][R26.64] ;  /* 0x000000081a127981 */ /* 0x000ea4000c1e1900 */
[----:B--2---:R-:W-:-:S06]  /*0270*/  IMAD.WIDE.U32 R4, R18, 0x4, R2 ;  /* 0x0000000412047825 */ /* 0x004fcc00078e0002 */
[----:B------:R-:W2:Y:S02]  /*0280*/  LDG.E R5, desc[UR8][R4.64] ;  /* 0x0000000804057981 */ /* 0x000ea4000c1e1900 */
[----:B--2---:R-:W-:-:S06]  /*0290*/  IMAD.WIDE.U32 R6, R5, 0x4, R2 ;  /* 0x0000000405067825 */ /* 0x004fcc00078e0002 */
[----:B------:R-:W2:Y:S02]  /*02a0*/  LDG.E R7, desc[UR8][R6.64] ;  /* 0x0000000806077981 */ /* 0x000ea4000c1e1900 */
[----:B--2---:R-:W-:-:S06]  /*02b0*/  IMAD.WIDE.U32 R8, R7, 0x4, R2 ;  /* 0x0000000407087825 */ /* 0x004fcc00078e0002 */
[----:B------:R-:W2:Y:S01]  /*02c0*/  LDG.E R9, desc[UR8][R8.64] ;  /* 0x0000000808097981 */ /* 0x000ea2000c1e1900 */
[----:B------:R-:W-:-:S04]  /*02d0*/  IADD3 R0, PT, PT, R13, R11, R0 ;  /* 0x0000000b0d007210 */ /* 0x000fc80007ffe000 */
[----:B------:R-:W-:-:S04]  /*02e0*/  IADD3 R0, PT, PT, R10, R15, R0 ;  /* 0x0000000f0a007210 */ /* 0x000fc80007ffe000 */
[----:B------:R-:W-:Y:S01]  /*02f0*/  IADD3 R0, PT, PT, R12, R17, R0 ;  /* 0x000000110c007210 */ /* 0x000fe20007ffe000 */
[----:B------:R-:W-:Y:S01]  /*0300*/  UIADD3 UR4, UPT, UPT, UR4, 0x10, URZ ;  /* 0x0000001004047890 */ /* 0x000fe2000fffe0ff */
[----:B--2---:R-:W-:-:S05]  /*0310*/  IMAD.WIDE.U32 R2, R9, 0x4, R2 ;  /* 0x0000000409027825 */ /* 0x004fca00078e0002 */
[----:B------:R-:W2:Y:S01]  /*0320*/  LDG.E R25, desc[UR8][R2.64] ;  /* 0x0000000802197981 */ /* 0x000ea2000c1e1900 */
[----:B------:R-:W-:Y:S01]  /*0330*/  IADD3 R0, PT, PT, R14, R19, R0 ;  /* 0x000000130e007210 */ /* 0x000fe20007ffe000 */
[----:B------:R-:W-:-:S03]  /*0340*/  UISETP.NE.AND UP1, UPT, UR4, URZ, UPT ;  /* 0x000000ff0400728c */ /* 0x000fc6000bf25270 */
[----:B------:R-:W-:-:S04]  /*0350*/  IADD3 R0, PT, PT, R16, R21, R0 ;  /* 0x0000001510007210 */ /* 0x000fc80007ffe000 */
[----:B------:R-:W-:-:S04]  /*0360*/  IADD3 R0, PT, PT, R18, R23, R0 ;  /* 0x0000001712007210 */ /* 0x000fc80007ffe000 */
[----:B------:R-:W-:-:S04]  /*0370*/  IADD3 R0, PT, PT, R7, R5, R0 ;  /* 0x0000000507007210 */ /* 0x000fc80007ffe000 */
[----:B--2---:R-:W-:Y:S01]  /*0380*/  IADD3 R0, PT, PT, R25, R9, R0 ;  /* 0x0000000919007210 */ /* 0x004fe20007ffe000 */
[----:B------:R-:W-:Y:S06]  /*0390*/  BRA.U UP1, `(.L_x_10) ;  /* 0xfffffffd01507547 */ /* 0x000fec000b83ffff */
.L_x_9:
[----:B------:R-:W-:Y:S05]  /*03a0*/  BRA.U !UP0, `(.L_x_8) ;  /* 0x0000000108c87547 */ /* 0x000fea000b800000 */
[----:B------:R-:W-:Y:S02]  /*03b0*/  UISETP.GE.U32.AND UP0, UPT, UR6, 0x8, UPT ;  /* 0x000000080600788c */ /* 0x000fe4000bf06070 */
[----:B------:R-:W-:-:S04]  /*03c0*/  ULOP3.LUT UR7, UR5, 0x7, URZ, 0xc0, !UPT ;  /* 0x0000000705077892 */ /* 0x000fc8000f8ec0ff */
[----:B------:R-:W-:-:S03]  /*03d0*/  UISETP.NE.AND UP1, UPT, UR7, URZ, UPT ;  /* 0x000000ff0700728c */ /* 0x000fc6000bf25270 */
[----:B------:R-:W-:Y:S08]  /*03e0*/  BRA.U !UP0, `(.L_x_11) ;  /* 0x0000000108547547 */ /* 0x000ff0000b800000 */
[----:B------:R-:W0:Y:S02]  /*03f0*/  LDC.64 R2, c[0x0][0x380] ;  /* 0x0000e000ff027b82 */ /* 0x000e240000000a00 */
[----:B0-----:R-:W-:-:S05]  /*0400*/  IMAD.WIDE.U32 R4, R25, 0x4, R2 ;  /* 0x0000000419047825 */ /* 0x001fca00078e0002 */
[----:B------:R-:W2:Y:S02]  /*0410*/  LDG.E R17, desc[UR8][R4.64] ;  /* 0x0000000804117981 */ /* 0x000ea4000c1e1900 */
[----:B--2---:R-:W-:-:S06]  /*0420*/  IMAD.WIDE.U32 R6, R17, 0x4, R2 ;  /* 0x0000000411067825 */ /* 0x004fcc00078e0002 */
        /* <DEDUP_REMOVED lines=10> */
[----:B------:R-:W2:Y:S01]  /*04d0*/  LDG.E R5, desc[UR8][R4.64] ;  /* 0x0000000804057981 */ /* 0x000ea2000c1e1900 */
[----:B------:R-:W-:Y:S01]  /*04e0*/  IADD3 R0, PT, PT, R7, R17, R0 ;  /* 0x0000001107007210 */ /* 0x000fe20007ffe000 */
[----:B--2---:R-:W-:-:S05]  /*04f0*/  IMAD.WIDE.U32 R2, R5, 0x4, R2 ;  /* 0x0000000405027825 */ /* 0x004fca00078e0002 */
[----:B------:R-:W2:Y:S01]  /*0500*/  LDG.E R25, desc[UR8][R2.64] ;  /* 0x0000000802197981 */ /* 0x000ea2000c1e1900 */
[----:B------:R-:W-:-:S04]  /*0510*/  IADD3 R0, PT, PT, R11, R9, R0 ;  /* 0x000000090b007210 */ /* 0x000fc80007ffe000 */
[----:B------:R-:W-:-:S04]  /*0520*/  IADD3 R0, PT, PT, R15, R13, R0 ;  /* 0x0000000d0f007210 */ /* 0x000fc80007ffe000 */
[----:B--2---:R-:W-:-:S07]  /*0530*/  IADD3 R0, PT, PT, R25, R5, R0 ;  /* 0x0000000519007210 */ /* 0x004fce0007ffe000 */
.L_x_11:
[----:B------:R-:W-:Y:S05]  /*0540*/  BRA.U !UP1, `(.L_x_8) ;  /* 0x0000000109607547 */ /* 0x000fea000b800000 */
[----:B------:R-:W-:Y:S02]  /*0550*/  UISETP.GE.U32.AND UP0, UPT, UR7, 0x4, UPT ;  /* 0x000000040700788c */ /* 0x000fe4000bf06070 */
[----:B------:R-:W-:-:S04]  /*0560*/  ULOP3.LUT UR4, UR5, 0x3, URZ, 0xc0, !UPT ;  /* 0x0000000305047892 */ /* 0x000fc8000f8ec0ff */
[----:B------:R-:W-:-:S03]  /*0570*/  UISETP.NE.AND UP1, UPT, UR4, URZ, UPT ;  /* 0x000000ff0400728c */ /* 0x000fc6000bf25270 */
[----:B------:R-:W-:Y:S08]  /*0580*/  BRA.U !UP0, `(.L_x_12) ;  /* 0x00000001082c7547 */ /* 0x000ff0000b800000 */
[----:B------:R-:W0:Y:S02]  /*0590*/  LDC.64 R2, c[0x0][0x380] ;  /* 0x0000e000ff027b82 */ /* 0x000e240000000a00 */
[----:B0-----:R-:W-:-:S06]  /*05a0*/  IMAD.WIDE.U32 R4, R25, 0x4, R2 ;  /* 0x0000000419047825 */ /* 0x001fcc00078e0002 */
[----:B------:R-:W2:Y:S02]  /*05b0*/  LDG.E R5, desc[UR8][R4.64] ;  /* 0x0000000804057981 */ /* 0x000ea4000c1e1900 */
[----:B--2---:R-:W-:-:S06]  /*05c0*/  IMAD.WIDE.U32 R6, R5, 0x4, R2 ;  /* 0x0000000405067825 */ /* 0x004fcc00078e0002 */
[----:B------:R-:W2:Y:S02]  /*05d0*/  LDG.E R7, desc[UR8][R6.64] ;  /* 0x0000000806077981 */ /* 0x000ea4000c1e1900 */
[----:B--2---:R-:W-:-:S06]  /*05e0*/  IMAD.WIDE.U32 R8, R7, 0x4, R2 ;  /* 0x0000000407087825 */ /* 0x004fcc00078e0002 */
[----:B------:R-:W2:Y:S02]  /*05f0*/  LDG.E R9, desc[UR8][R8.64] ;  /* 0x0000000808097981 */ /* 0x000ea4000c1e1900 */
[----:B--2---:R-:W-:-:S05]  /*0600*/  IMAD.WIDE.U32 R2, R9, 0x4, R2 ;  /* 0x0000000409027825 */ /* 0x004fca00078e0002 */
[----:B------:R-:W2:Y:S01]  /*0610*/  LDG.E R25, desc[UR8][R2.64] ;  /* 0x0000000802197981 */ /* 0x000ea2000c1e1900 */
[----:B------:R-:W-:-:S04]  /*0620*/  IADD3 R0, PT, PT, R7, R5, R0 ;  /* 0x0000000507007210 */ /* 0x000fc80007ffe000 */
[----:B--2---:R-:W-:-:S07]  /*0630*/  IADD3 R0, PT, PT, R25, R9, R0 ;  /* 0x0000000919007210 */ /* 0x004fce0007ffe000 */
.L_x_12:
[----:B------:R-:W-:Y:S05]  /*0640*/  BRA.U !UP1, `(.L_x_8) ;  /* 0x0000000109207547 */ /* 0x000fea000b800000 */
[----:B------:R-:W0:Y:S01]  /*0650*/  LDC.64 R2, c[0x0][0x380] ;  /* 0x0000e000ff027b82 */ /* 0x000e220000000a00 */
[----:B------:R-:W-:-:S12]  /*0660*/  UIADD3 UR4, UPT, UPT, -UR4, URZ, URZ ;  /* 0x000000ff04047290 */ /* 0x000fd8000fffe1ff */
.L_x_13:
[----:B0-----:R-:W-:-:S05]  /*0670*/  IMAD.WIDE.U32 R4, R25, 0x4, R2 ;  /* 0x0000000419047825 */ /* 0x001fca00078e0002 */
[----:B------:R-:W2:Y:S01]  /*0680*/  LDG.E R25, desc[UR8][R4.64] ;  /* 0x0000000804197981 */ /* 0x000ea2000c1e1900 */
[----:B------:R-:W-:-:S04]  /*0690*/  UIADD3 UR4, UPT, UPT, UR4, 0x1, URZ ;  /* 0x0000000104047890 */ /* 0x000fc8000fffe0ff */
[----:B------:R-:W-:Y:S01]  /*06a0*/  UISETP.NE.AND UP0, UPT, UR4, URZ, UPT ;  /* 0x000000ff0400728c */ /* 0x000fe2000bf05270 */
[----:B--2---:R-:W-:-:S08]  /*06b0*/  IADD3 R0, PT, PT, R25, R0, RZ ;  /* 0x0000000019007210 */ /* 0x004fd00007ffe0ff */
[----:B------:R-:W-:Y:S05]  /*06c0*/  BRA.U UP0, `(.L_x_13) ;  /* 0xfffffffd00e87547 */ /* 0x000fea000b83ffff */
.L_x_8:
[----:B------:R-:W0:Y:S01]  /*06d0*/  LDCU.64 UR6, c[0x0][0x390] ;  /* 0x00007200ff0677ac */ /* 0x000e220008000a00 */
[----:B------:R-:W0:Y:S02]  /*06e0*/  LDCU.64 UR4, c[0x0][0x380] ;  /* 0x00007000ff0477ac */ /* 0x000e240008000a00 */
[----:B0-----:R-:W-:-:S04]  /*06f0*/  ULEA UR4, UP0, UR6, UR4, 0x2 ;  /* 0x0000000406047291 */ /* 0x001fc8000f8010ff */
[----:B------:R-:W-:Y:S02]  /*0700*/  ULEA.HI.X UR5, UR6, UR5, UR7, 0x2, UP0 ;  /* 0x0000000506057291 */ /* 0x000fe400080f1407 */
[----:B------:R-:W-:-:S04]  /*0710*/  MOV R2, UR4 ;  /* 0x0000000400027c02 */ /* 0x000fc80008000f00 */
[----:B------:R-:W-:-:S05]  /*0720*/  MOV R3, UR5 ;  /* 0x0000000500037c02 */ /* 0x000fca0008000f00 */
[----:B------:R-:W-:Y:S01]  /*0730*/  STG.E desc[UR8][R2.64], R0 ;  /* 0x0000000002007986 */ /* 0x000fe2000c101908 */
[----:B------:R-:W-:Y:S05]  /*0740*/  EXIT ;  /* 0x000000000000794d */ /* 0x000fea0003800000 */
.L_x_14:
        /* <DEDUP_REMOVED lines=11> */
.L_x_16:


//--------------------- .nv.shared.reserved.0     --------------------------
	.section	.nv.shared.reserved.0,"aw",@nobits
	.weak		__nv_reservedSMEM_offset_0_alias
	.size		__nv_reservedSMEM_offset_0_alias, 0, 64
	.other		__nv_reservedSMEM_offset_0_alias,@"STO_CUDA_RESERVED_SHARED STV_DEFAULT"
__nv_reservedSMEM_offset_0_alias:
	.zero		0
	.zero		64


//--------------------- .nv.constant0._Z14global_latencyPjyjS_Pm --------------------------
	.section	.nv.constant0._Z14global_latencyPjyjS_Pm,"a",@progbits
	.sectionflags	@""
	.align	4
.nv.constant0._Z14global_latencyPjyjS_Pm:
	.zero		936


//--------------------- .nv.constant0._Z17init_device_arrayPjjy --------------------------
	.section	.nv.constant0._Z17init_device_arrayPjjy,"a",@progbits
	.sectionflags	@""
	.align	4
.nv.constant0._Z17init_device_arrayPjjy:
	.zero		920


//--------------------- SYMBOLS --------------------------

	.type		.nv.reservedSmem.offset0,@object
	.size		.nv.reservedSmem.offset0,0x4
